//
// Generated by NVIDIA NVVM Compiler
//
// Compiler Build ID: CL-36424714
// Cuda compilation tools, release 13.0, V13.0.88
// Based on NVVM 20.0.0
//

.version 9.0
.target sm_100
.address_size 64

	// .globl	_Z9histogramPiS_iiiS_

.visible .entry _Z9histogramPiS_iiiS_(
	.param .u64 .ptr .align 1 _Z9histogramPiS_iiiS__param_0,
	.param .u64 .ptr .align 1 _Z9histogramPiS_iiiS__param_1,
	.param .u32 _Z9histogramPiS_iiiS__param_2,
	.param .u32 _Z9histogramPiS_iiiS__param_3,
	.param .u32 _Z9histogramPiS_iiiS__param_4,
	.param .u64 .ptr .align 1 _Z9histogramPiS_iiiS__param_5
)
{
	.reg .pred 	%p<3>;
	.reg .b32 	%r<13>;
	.reg .b64 	%rd<12>;

	ld.param.u64 	%rd3, [_Z9histogramPiS_iiiS__param_0];
	ld.param.u64 	%rd4, [_Z9histogramPiS_iiiS__param_1];
	ld.param.u32 	%r3, [_Z9histogramPiS_iiiS__param_2];
	ld.param.u32 	%r2, [_Z9histogramPiS_iiiS__param_4];
	ld.param.u64 	%rd5, [_Z9histogramPiS_iiiS__param_5];
	mov.u32 	%r4, %ctaid.x;
	mov.u32 	%r5, %ntid.x;
	mov.u32 	%r6, %tid.x;
	mad.lo.s32 	%r1, %r4, %r5, %r6;
	setp.ge.s32 	%p1, %r1, %r3;
	@%p1 bra 	$L__BB0_3;
	cvta.to.global.u64 	%rd6, %rd3;
	cvta.to.global.u64 	%rd7, %rd5;
	cvta.to.global.u64 	%rd8, %rd4;
	mul.wide.s32 	%rd9, %r1, 4;
	add.s64 	%rd1, %rd6, %rd9;
	ld.global.u32 	%r7, [%rd1];
	add.s32 	%r8, %r7, -1;
	div.s32 	%r9, %r8, %r2;
	mul.wide.s32 	%rd10, %r9, 4;
	add.s64 	%rd11, %rd8, %rd10;
	atom.global.add.u32 	%r10, [%rd11], 1;
	add.s64 	%rd2, %rd7, %rd10;
	ld.global.u32 	%r11, [%rd2];
	setp.ne.s32 	%p2, %r11, 0;
	@%p2 bra 	$L__BB0_3;
	ld.global.u32 	%r12, [%rd1];
	st.global.u32 	[%rd2], %r12;
$L__BB0_3:
	ret;

}


// ===== COMPILED SASS (sm_100) =====

	.target	sm_100

	.elftype	@"ET_EXEC"


//--------------------- .note.nv.tkinfo           --------------------------
	.section	.note.nv.tkinfo,"",@"SHT_NOTE"
	.sectionflags	@"SHF_NOTE_NV_TKINFO"
	.tkinfo
        /*0018*/ 	.word	0x00000002
        /*0030*/ 	.string	""
        /*0030*/ 	.string	"ptxas"
        /*0030*/ 	.string	"Cuda compilation tools, release 13.0, V13.0.88"
        /*0030*/ 	.string	"Build cuda_13.0.r13.0/compiler.36424714_0"
        /*0030*/ 	.string	"-arch sm_100 -m 64 "



//--------------------- .note.nv.cuinfo           --------------------------
	.section	.note.nv.cuinfo,"",@"SHT_NOTE"
	.sectionflags	@"SHF_NOTE_NV_CUINFO"
        /*0018*/ 	.short	0x0002
        /*001a*/ 	.short	0x0064
        /*001c*/ 	.short	0x0082
	.zero		2


//--------------------- .nv.info                  --------------------------
	.section	.nv.info,"",@"SHT_CUDA_INFO"
	.align	4


	//----- nvinfo : EIATTR_REGCOUNT
	.align		4
        /*0000*/ 	.byte	0x04, 0x2f
        /*0002*/ 	.short	(.L_1 - .L_0)
	.align		4
.L_0:
        /*0004*/ 	.word	index@(_Z9histogramPiS_iiiS_)
        /*0008*/ 	.word	0x0000000e


	//----- nvinfo : EIATTR_FRAME_SIZE
	.align		4
.L_1:
        /*000c*/ 	.byte	0x04, 0x11
        /*000e*/ 	.short	(.L_3 - .L_2)
	.align		4
.L_2:
        /*0010*/ 	.word	index@(_Z9histogramPiS_iiiS_)
        /*0014*/ 	.word	0x00000000


	//----- nvinfo : EIATTR_MIN_STACK_SIZE
	.align		4
.L_3:
        /*0018*/ 	.byte	0x04, 0x12
        /*001a*/ 	.short	(.L_5 - .L_4)
	.align		4
.L_4:
        /*001c*/ 	.word	index@(_Z9histogramPiS_iiiS_)
        /*0020*/ 	.word	0x00000000
.L_5:


//--------------------- .nv.compat                --------------------------
	.section	.nv.compat,"",@"SHT_CUDA_COMPAT_INFO"
	.align	4
        /*0000*/ 	.byte	0x02, 0x09, 0x00, 0x00, 0x02, 0x02, 0x01, 0x00, 0x02, 0x05, 0x05, 0x00, 0x03, 0x07, 0x01, 0x01
        /*0010*/ 	.byte	0x02, 0x03, 0x00, 0x00, 0x02, 0x06, 0x01, 0x00, 0x04, 0x0b, 0x08, 0x00, 0x09, 0x00, 0x00, 0x00
        /*0020*/ 	.byte	0x00, 0x00, 0x00, 0x00


//--------------------- .nv.info._Z9histogramPiS_iiiS_ --------------------------
	.section	.nv.info._Z9histogramPiS_iiiS_,"",@"SHT_CUDA_INFO"
	.sectionflags	@""
	.align	4


	//----- nvinfo : EIATTR_CUDA_API_VERSION
	.align		4
        /*0000*/ 	.byte	0x04, 0x37
        /*0002*/ 	.short	(.L_7 - .L_6)
.L_6:
        /*0004*/ 	.word	0x00000082


	//----- nvinfo : EIATTR_KPARAM_INFO
	.align		4
.L_7:
        /*0008*/ 	.byte	0x04, 0x17
        /*000a*/ 	.short	(.L_9 - .L_8)
.L_8:
        /*000c*/ 	.word	0x00000000
        /*0010*/ 	.short	0x0005
        /*0012*/ 	.short	0x0020
        /*0014*/ 	.byte	0x00, 0xf5, 0x21, 0x00


	//----- nvinfo : EIATTR_KPARAM_INFO
	.align		4
.L_9:
        /*0018*/ 	.byte	0x04, 0x17
        /*001a*/ 	.short	(.L_11 - .L_10)
.L_10:
        /*001c*/ 	.word	0x00000000
        /*0020*/ 	.short	0x0004
        /*0022*/ 	.short	0x0018
        /*0024*/ 	.byte	0x00, 0xf0, 0x11, 0x00


	//----- nvinfo : EIATTR_KPARAM_INFO
	.align		4
.L_11:
        /*0028*/ 	.byte	0x04, 0x17
        /*002a*/ 	.short	(.L_13 - .L_12)
.L_12:
        /*002c*/ 	.word	0x00000000
        /*0030*/ 	.short	0x0003
        /*0032*/ 	.short	0x0014
        /*0034*/ 	.byte	0x00, 0xf0, 0x11, 0x00


	//----- nvinfo : EIATTR_KPARAM_INFO
	.align		4
.L_13:
        /*0038*/ 	.byte	0x04, 0x17
        /*003a*/ 	.short	(.L_15 - .L_14)
.L_14:
        /*003c*/ 	.word	0x00000000
        /*0040*/ 	.short	0x0002
        /*0042*/ 	.short	0x0010
        /*0044*/ 	.byte	0x00, 0xf0, 0x11, 0x00


	//----- nvinfo : EIATTR_KPARAM_INFO
	.align		4
.L_15:
        /*0048*/ 	.byte	0x04, 0x17
        /*004a*/ 	.short	(.L_17 - .L_16)
.L_16:
        /*004c*/ 	.word	0x00000000
        /*0050*/ 	.short	0x0001
        /*0052*/ 	.short	0x0008
        /*0054*/ 	.byte	0x00, 0xf5, 0x21, 0x00


	//----- nvinfo : EIATTR_KPARAM_INFO
	.align		4
.L_17:
        /*0058*/ 	.byte	0x04, 0x17
        /*005a*/ 	.short	(.L_19 - .L_18)
.L_18:
        /*005c*/ 	.word	0x00000000
        /*0060*/ 	.short	0x0000
        /*0062*/ 	.short	0x0000
        /*0064*/ 	.byte	0x00, 0xf5, 0x21, 0x00


	//----- nvinfo : EIATTR_SPARSE_MMA_MASK
	.align		4
.L_19:
        /*0068*/ 	.byte	0x03, 0x50
        /*006a*/ 	.short	0x0000


	//----- nvinfo : EIATTR_MAXREG_COUNT
	.align		4
        /*006c*/ 	.byte	0x03, 0x1b
        /*006e*/ 	.short	0x00ff


	//----- nvinfo : EIATTR_MERCURY_ISA_VERSION
	.align		4
        /*0070*/ 	.byte	0x03, 0x5f
        /*0072*/ 	.short	0x0101


	//----- nvinfo : EIATTR_VRC_CTA_INIT_COUNT
	.align		4
        /*0074*/ 	.byte	0x02, 0x4a
	.zero		1
	.zero		1


	//----- nvinfo : EIATTR_EXIT_INSTR_OFFSETS
	.align		4
        /*0078*/ 	.byte	0x04, 0x1c
        /*007a*/ 	.short	(.L_21 - .L_20)


	//   ....[0]....
.L_20:
        /*007c*/ 	.word	0x00000070


	//   ....[1]....
        /*0080*/ 	.word	0x000002d0


	//   ....[2]....
        /*0084*/ 	.word	0x00000300


	//----- nvinfo : EIATTR_CBANK_PARAM_SIZE
	.align		4
.L_21:
        /*0088*/ 	.byte	0x03, 0x19
        /*008a*/ 	.short	0x0028


	//----- nvinfo : EIATTR_PARAM_CBANK
	.align		4
        /*008c*/ 	.byte	0x04, 0x0a
        /*008e*/ 	.short	(.L_23 - .L_22)
	.align		4
.L_22:
        /*0090*/ 	.word	index@(.nv.constant0._Z9histogramPiS_iiiS_)
        /*0094*/ 	.short	0x0380
        /*0096*/ 	.short	0x0028


	//----- nvinfo : EIATTR_SW_WAR
	.align		4
.L_23:
        /*0098*/ 	.byte	0x04, 0x36
        /*009a*/ 	.short	(.L_25 - .L_24)
.L_24:
        /*009c*/ 	.word	0x00000008
.L_25:


//--------------------- .nv.callgraph             --------------------------
	.section	.nv.callgraph,"",@"SHT_CUDA_CALLGRAPH"
	.align	4
	.sectionentsize	8
	.align		4
        /*0000*/ 	.word	0x00000000
	.align		4
        /*0004*/ 	.word	0xffffffff
	.align		4
        /*0008*/ 	.word	0x00000000
	.align		4
        /*000c*/ 	.word	0xfffffffe
	.align		4
        /*0010*/ 	.word	0x00000000
	.align		4
        /*0014*/ 	.word	0xfffffffd
	.align		4
        /*0018*/ 	.word	0x00000000
	.align		4
        /*001c*/ 	.word	0xfffffffc


//--------------------- .text._Z9histogramPiS_iiiS_ --------------------------
	.section	.text._Z9histogramPiS_iiiS_,"ax",@progbits
	.align	128
        .global         _Z9histogramPiS_iiiS_
        .type           _Z9histogramPiS_iiiS_,@function
        .size           _Z9histogramPiS_iiiS_,(.L_x_1 - _Z9histogramPiS_iiiS_)
        .other          _Z9histogramPiS_iiiS_,@"STO_CUDA_ENTRY STV_DEFAULT"
_Z9histogramPiS_iiiS_:
.text._Z9histogramPiS_iiiS_:
[----:B------:R-:W-:Y:S01]  /*0000*/  LDC R1, c[0x0][0x37c] ;  /* 0x0000df00ff017b82 */ /* 0x000fe20000000800 */
[----:B------:R-:W0:Y:S07]  /*0010*/  S2R R0, SR_TID.X ;  /* 0x0000000000007919 */ /* 0x000e2e0000002100 */
[----:B------:R-:W0:Y:S01]  /*0020*/  S2UR UR4, SR_CTAID.X ;  /* 0x00000000000479c3 */ /* 0x000e220000002500 */
[----:B------:R-:W1:Y:S07]  /*0030*/  LDCU UR5, c[0x0][0x390] ;  /* 0x00007200ff0577ac */ /* 0x000e6e0008000800 */
[----:B------:R-:W0:Y:S02]  /*0040*/  LDC R5, c[0x0][0x360] ;  /* 0x0000d800ff057b82 */ /* 0x000e240000000800 */
[----:B0-----:R-:W-:-:S05]  /*0050*/  IMAD R5, R5, UR4, R0 ;  /* 0x0000000405057c24 */ /* 0x001fca000f8e0200 */
[----:B-1----:R-:W-:-:S13]  /*0060*/  ISETP.GE.AND P0, PT, R5, UR5, PT ;  /* 0x0000000505007c0c */ /* 0x002fda000bf06270 */
[----:B------:R-:W-:Y:S05]  /*0070*/  @P0 EXIT ;  /* 0x000000000000094d */ /* 0x000fea0003800000 */
[----:B------:R-:W0:Y:S01]  /*0080*/  LDC.64 R2, c[0x0][0x380] ;  /* 0x0000e000ff027b82 */ /* 0x000e220000000a00 */
[----:B------:R-:W1:Y:S07]  /*0090*/  LDCU.64 UR4, c[0x0][0x358] ;  /* 0x00006b00ff0477ac */ /* 0x000e6e0008000a00 */
[----:B------:R-:W2:Y:S01]  /*00a0*/  LDC R9, c[0x0][0x398] ;  /* 0x0000e600ff097b82 */ /* 0x000ea20000000800 */
[----:B0-----:R-:W-:-:S05]  /*00b0*/  IMAD.WIDE R2, R5, 0x4, R2 ;  /* 0x0000000405027825 */ /* 0x001fca00078e0202 */
[----:B-1----:R-:W3:Y:S01]  /*00c0*/  LDG.E R0, desc[UR4][R2.64] ;  /* 0x0000000402007981 */ /* 0x002ee2000c1e1900 */
[----:B--2---:R-:W-:-:S04]  /*00d0*/  IABS R7, R9 ;  /* 0x0000000900077213 */ /* 0x004fc80000000000 */
[----:B------:R-:W0:Y:S08]  /*00e0*/  I2F.RP R6, R7 ;  /* 0x0000000700067306 */ /* 0x000e300000209400 */
[----:B0-----:R-:W0:Y:S02]  /*00f0*/  MUFU.RCP R6, R6 ;  /* 0x0000000600067308 */ /* 0x001e240000001000 */
[----:B0-----:R-:W-:-:S06]  /*0100*/  VIADD R4, R6, 0xffffffe ;  /* 0x0ffffffe06047836 */ /* 0x001fcc0000000000 */
[----:B------:R0:W1:Y:S02]  /*0110*/  F2I.FTZ.U32.TRUNC.NTZ R5, R4 ;  /* 0x0000000400057305 */ /* 0x000064000021f000 */
[----:B0-----:R-:W-:Y:S02]  /*0120*/  IMAD.MOV.U32 R4, RZ, RZ, RZ ;  /* 0x000000ffff047224 */ /* 0x001fe400078e00ff */
[----:B-1----:R-:W-:-:S04]  /*0130*/  IMAD.MOV R8, RZ, RZ, -R5 ;  /* 0x000000ffff087224 */ /* 0x002fc800078e0a05 */
[----:B------:R-:W-:-:S04]  /*0140*/  IMAD R11, R8, R7, RZ ;  /* 0x00000007080b7224 */ /* 0x000fc800078e02ff */
[----:B------:R-:W-:Y:S01]  /*0150*/  IMAD.HI.U32 R5, R5, R11, R4 ;  /* 0x0000000b05057227 */ /* 0x000fe200078e0004 */
[----:B---3--:R-:W-:-:S04]  /*0160*/  IADD3 R0, PT, PT, R0, -0x1, RZ ;  /* 0xffffffff00007810 */ /* 0x008fc80007ffe0ff */
[----:B------:R-:W-:Y:S02]  /*0170*/  IABS R10, R0 ;  /* 0x00000000000a7213 */ /* 0x000fe40000000000 */
[----:B------:R-:W-:-:S03]  /*0180*/  LOP3.LUT R0, R0, R9, RZ, 0x3c, !PT ;  /* 0x0000000900007212 */ /* 0x000fc600078e3cff */
[----:B------:R-:W-:Y:S01]  /*0190*/  IMAD.HI.U32 R8, R5, R10, RZ ;  /* 0x0000000a05087227 */ /* 0x000fe200078e00ff */
[----:B------:R-:W-:-:S04]  /*01a0*/  ISETP.GE.AND P1, PT, R0, RZ, PT ;  /* 0x000000ff0000720c */ /* 0x000fc80003f26270 */
[----:B------:R-:W-:-:S05]  /*01b0*/  IADD3 R5, PT, PT, -R8, RZ, RZ ;  /* 0x000000ff08057210 */ /* 0x000fca0007ffe1ff */
[----:B------:R-:W-:-:S05]  /*01c0*/  IMAD R4, R7, R5, R10 ;  /* 0x0000000507047224 */ /* 0x000fca00078e020a */
[----:B------:R-:W-:-:S13]  /*01d0*/  ISETP.GT.U32.AND P2, PT, R7, R4, PT ;  /* 0x000000040700720c */ /* 0x000fda0003f44070 */
[----:B------:R-:W-:Y:S01]  /*01e0*/  @!P2 IMAD.IADD R4, R4, 0x1, -R7 ;  /* 0x000000010404a824 */ /* 0x000fe200078e0a07 */
[----:B------:R-:W-:Y:S02]  /*01f0*/  @!P2 IADD3 R8, PT, PT, R8, 0x1, RZ ;  /* 0x000000010808a810 */ /* 0x000fe40007ffe0ff */
[----:B------:R-:W-:Y:S02]  /*0200*/  ISETP.NE.AND P2, PT, R9, RZ, PT ;  /* 0x000000ff0900720c */ /* 0x000fe40003f45270 */
[----:B------:R-:W-:Y:S02]  /*0210*/  ISETP.GE.U32.AND P0, PT, R4, R7, PT ;  /* 0x000000070400720c */ /* 0x000fe40003f06070 */
[----:B------:R-:W0:Y:S08]  /*0220*/  LDC.64 R4, c[0x0][0x388] ;  /* 0x0000e200ff047b82 */ /* 0x000e300000000a00 */
[----:B------:R-:W1:Y:S03]  /*0230*/  LDC.64 R6, c[0x0][0x3a0] ;  /* 0x0000e800ff067b82 */ /* 0x000e660000000a00 */
[----:B------:R-:W-:-:S05]  /*0240*/  @P0 VIADD R8, R8, 0x1 ;  /* 0x0000000108080836 */ /* 0x000fca0000000000 */
[----:B------:R-:W-:Y:S02]  /*0250*/  @!P1 IADD3 R8, PT, PT, -R8, RZ, RZ ;  /* 0x000000ff08089210 */ /* 0x000fe40007ffe1ff */
[----:B------:R-:W-:Y:S01]  /*0260*/  @!P2 LOP3.LUT R8, RZ, R9, RZ, 0x33, !PT ;  /* 0x00000009ff08a212 */ /* 0x000fe200078e33ff */
[----:B------:R-:W-:-:S04]  /*0270*/  IMAD.MOV.U32 R9, RZ, RZ, 0x1 ;  /* 0x00000001ff097424 */ /* 0x000fc800078e00ff */
[----:B0-----:R-:W-:-:S05]  /*0280*/  IMAD.WIDE R4, R8, 0x4, R4 ;  /* 0x0000000408047825 */ /* 0x001fca00078e0204 */
[----:B------:R0:W-:Y:S01]  /*0290*/  REDG.E.ADD.STRONG.GPU desc[UR4][R4.64], R9 ;  /* 0x000000090400798e */ /* 0x0001e2000c12e104 */
[----:B-1----:R-:W-:-:S05]  /*02a0*/  IMAD.WIDE R6, R8, 0x4, R6 ;  /* 0x0000000408067825 */ /* 0x002fca00078e0206 */
[----:B------:R-:W2:Y:S02]  /*02b0*/  LDG.E R0, desc[UR4][R6.64] ;  /* 0x0000000406007981 */ /* 0x000ea4000c1e1900 */
[----:B--2---:R-:W-:-:S13]  /*02c0*/  ISETP.NE.AND P0, PT, R0, RZ, PT ;  /* 0x000000ff0000720c */ /* 0x004fda0003f05270 */
[----:B0-----:R-:W-:Y:S05]  /*02d0*/  @P0 EXIT ;  /* 0x000000000000094d */ /* 0x001fea0003800000 */
[----:B------:R-:W2:Y:S04]  /*02e0*/  LDG.E R3, desc[UR4][R2.64] ;  /* 0x0000000402037981 */ /* 0x000ea8000c1e1900 */
[----:B--2---:R-:W-:Y:S01]  /*02f0*/  STG.E desc[UR4][R6.64], R3 ;  /* 0x0000000306007986 */ /* 0x004fe2000c101904 */
[----:B------:R-:W-:Y:S05]  /*0300*/  EXIT ;  /* 0x000000000000794d */ /* 0x000fea0003800000 */
.L_x_0:
[----:B------:R-:W-:-:S00]  /*0310*/  BRA `(.L_x_0) ;  /* 0xfffffffc00fc7947 */ /* 0x000fc0000383ffff */
[----:B------:R-:W-:-:S00]  /*0320*/  NOP ;  /* 0x0000000000007918 */ /* 0x000fc00000000000 */
        /* <DEDUP_REMOVED lines=13> */
.L_x_1:


//--------------------- .nv.shared.reserved.0     --------------------------
	.section	.nv.shared.reserved.0,"aw",@nobits
	.weak		__nv_reservedSMEM_offset_0_alias
	.size		__nv_reservedSMEM_offset_0_alias, 0, 64
	.other		__nv_reservedSMEM_offset_0_alias,@"STO_CUDA_RESERVED_SHARED STV_DEFAULT"
__nv_reservedSMEM_offset_0_alias:
	.zero		0
	.zero		64


//--------------------- .nv.constant0._Z9histogramPiS_iiiS_ --------------------------
	.section	.nv.constant0._Z9histogramPiS_iiiS_,"a",@progbits
	.sectionflags	@""
	.align	4
.nv.constant0._Z9histogramPiS_iiiS_:
	.zero		936


//--------------------- SYMBOLS --------------------------

	.type		.nv.reservedSmem.offset0,@object
	.size		.nv.reservedSmem.offset0,0x4
